//
// Generated by NVIDIA NVVM Compiler
//
// Compiler Build ID: CL-36424714
// Cuda compilation tools, release 13.0, V13.0.88
// Based on NVVM 20.0.0
//

.version 9.0
.target sm_100
.address_size 64

	// .globl	_Z12kernel_lightPfi
// _ZZ11kernel_smemILi1024EEvPfiE4smem has been demoted
// _ZZ11kernel_smemILi4096EEvPfiE4smem has been demoted
// _ZZ11kernel_smemILi8192EEvPfiE4smem has been demoted

.visible .entry _Z12kernel_lightPfi(
	.param .u64 .ptr .align 1 _Z12kernel_lightPfi_param_0,
	.param .u32 _Z12kernel_lightPfi_param_1
)
{
	.reg .pred 	%p<2>;
	.reg .b32 	%r<6>;
	.reg .b32 	%f<2>;
	.reg .b64 	%rd<5>;

	ld.param.u64 	%rd1, [_Z12kernel_lightPfi_param_0];
	ld.param.u32 	%r2, [_Z12kernel_lightPfi_param_1];
	mov.u32 	%r3, %ctaid.x;
	mov.u32 	%r4, %ntid.x;
	mov.u32 	%r5, %tid.x;
	mad.lo.s32 	%r1, %r3, %r4, %r5;
	setp.ge.s32 	%p1, %r1, %r2;
	@%p1 bra 	$L__BB0_2;
	cvta.to.global.u64 	%rd2, %rd1;
	cvt.rn.f32.s32 	%f1, %r1;
	mul.wide.s32 	%rd3, %r1, 4;
	add.s64 	%rd4, %rd2, %rd3;
	st.global.f32 	[%rd4], %f1;
$L__BB0_2:
	ret;

}
	// .globl	_Z16kernel_reg_heavyPfi
.visible .entry _Z16kernel_reg_heavyPfi(
	.param .u64 .ptr .align 1 _Z16kernel_reg_heavyPfi_param_0,
	.param .u32 _Z16kernel_reg_heavyPfi_param_1
)
{
	.reg .pred 	%p<2>;
	.reg .b32 	%r<37>;
	.reg .b32 	%f<64>;
	.reg .b64 	%rd<5>;

	ld.param.u64 	%rd1, [_Z16kernel_reg_heavyPfi_param_0];
	ld.param.u32 	%r2, [_Z16kernel_reg_heavyPfi_param_1];
	mov.u32 	%r3, %ctaid.x;
	mov.u32 	%r4, %ntid.x;
	mov.u32 	%r5, %tid.x;
	mad.lo.s32 	%r1, %r3, %r4, %r5;
	setp.ge.s32 	%p1, %r1, %r2;
	@%p1 bra 	$L__BB1_2;
	cvta.to.global.u64 	%rd2, %rd1;
	mul.wide.s32 	%rd3, %r1, 4;
	add.s64 	%rd4, %rd2, %rd3;
	add.s32 	%r6, %r1, 1;
	cvt.rn.f32.s32 	%f1, %r6;
	cvt.rn.f32.s32 	%f2, %r1;
	add.f32 	%f3, %f2, %f1;
	add.s32 	%r7, %r1, 2;
	cvt.rn.f32.s32 	%f4, %r7;
	add.f32 	%f5, %f3, %f4;
	add.s32 	%r8, %r1, 3;
	cvt.rn.f32.s32 	%f6, %r8;
	add.f32 	%f7, %f5, %f6;
	add.s32 	%r9, %r1, 4;
	cvt.rn.f32.s32 	%f8, %r9;
	add.f32 	%f9, %f7, %f8;
	add.s32 	%r10, %r1, 5;
	cvt.rn.f32.s32 	%f10, %r10;
	add.f32 	%f11, %f9, %f10;
	add.s32 	%r11, %r1, 6;
	cvt.rn.f32.s32 	%f12, %r11;
	add.f32 	%f13, %f11, %f12;
	add.s32 	%r12, %r1, 7;
	cvt.rn.f32.s32 	%f14, %r12;
	add.f32 	%f15, %f13, %f14;
	add.s32 	%r13, %r1, 8;
	cvt.rn.f32.s32 	%f16, %r13;
	add.f32 	%f17, %f15, %f16;
	add.s32 	%r14, %r1, 9;
	cvt.rn.f32.s32 	%f18, %r14;
	add.f32 	%f19, %f17, %f18;
	add.s32 	%r15, %r1, 10;
	cvt.rn.f32.s32 	%f20, %r15;
	add.f32 	%f21, %f19, %f20;
	add.s32 	%r16, %r1, 11;
	cvt.rn.f32.s32 	%f22, %r16;
	add.f32 	%f23, %f21, %f22;
	add.s32 	%r17, %r1, 12;
	cvt.rn.f32.s32 	%f24, %r17;
	add.f32 	%f25, %f23, %f24;
	add.s32 	%r18, %r1, 13;
	cvt.rn.f32.s32 	%f26, %r18;
	add.f32 	%f27, %f25, %f26;
	add.s32 	%r19, %r1, 14;
	cvt.rn.f32.s32 	%f28, %r19;
	add.f32 	%f29, %f27, %f28;
	add.s32 	%r20, %r1, 15;
	cvt.rn.f32.s32 	%f30, %r20;
	add.f32 	%f31, %f29, %f30;
	add.s32 	%r21, %r1, 16;
	cvt.rn.f32.s32 	%f32, %r21;
	add.f32 	%f33, %f31, %f32;
	add.s32 	%r22, %r1, 17;
	cvt.rn.f32.s32 	%f34, %r22;
	add.f32 	%f35, %f33, %f34;
	add.s32 	%r23, %r1, 18;
	cvt.rn.f32.s32 	%f36, %r23;
	add.f32 	%f37, %f35, %f36;
	add.s32 	%r24, %r1, 19;
	cvt.rn.f32.s32 	%f38, %r24;
	add.f32 	%f39, %f37, %f38;
	add.s32 	%r25, %r1, 20;
	cvt.rn.f32.s32 	%f40, %r25;
	add.f32 	%f41, %f39, %f40;
	add.s32 	%r26, %r1, 21;
	cvt.rn.f32.s32 	%f42, %r26;
	add.f32 	%f43, %f41, %f42;
	add.s32 	%r27, %r1, 22;
	cvt.rn.f32.s32 	%f44, %r27;
	add.f32 	%f45, %f43, %f44;
	add.s32 	%r28, %r1, 23;
	cvt.rn.f32.s32 	%f46, %r28;
	add.f32 	%f47, %f45, %f46;
	add.s32 	%r29, %r1, 24;
	cvt.rn.f32.s32 	%f48, %r29;
	add.f32 	%f49, %f47, %f48;
	add.s32 	%r30, %r1, 25;
	cvt.rn.f32.s32 	%f50, %r30;
	add.f32 	%f51, %f49, %f50;
	add.s32 	%r31, %r1, 26;
	cvt.rn.f32.s32 	%f52, %r31;
	add.f32 	%f53, %f51, %f52;
	add.s32 	%r32, %r1, 27;
	cvt.rn.f32.s32 	%f54, %r32;
	add.f32 	%f55, %f53, %f54;
	add.s32 	%r33, %r1, 28;
	cvt.rn.f32.s32 	%f56, %r33;
	add.f32 	%f57, %f55, %f56;
	add.s32 	%r34, %r1, 29;
	cvt.rn.f32.s32 	%f58, %r34;
	add.f32 	%f59, %f57, %f58;
	add.s32 	%r35, %r1, 30;
	cvt.rn.f32.s32 	%f60, %r35;
	add.f32 	%f61, %f59, %f60;
	add.s32 	%r36, %r1, 31;
	cvt.rn.f32.s32 	%f62, %r36;
	add.f32 	%f63, %f61, %f62;
	st.global.f32 	[%rd4], %f63;
$L__BB1_2:
	ret;

}
	// .globl	_Z11kernel_smemILi1024EEvPfi
.visible .entry _Z11kernel_smemILi1024EEvPfi(
	.param .u64 .ptr .align 1 _Z11kernel_smemILi1024EEvPfi_param_0,
	.param .u32 _Z11kernel_smemILi1024EEvPfi_param_1
)
{
	.reg .pred 	%p<2>;
	.reg .b32 	%r<9>;
	.reg .b32 	%f<3>;
	.reg .b64 	%rd<5>;
	// demoted variable
	.shared .align 4 .b8 _ZZ11kernel_smemILi1024EEvPfiE4smem[4096];
	ld.param.u64 	%rd1, [_Z11kernel_smemILi1024EEvPfi_param_0];
	ld.param.u32 	%r3, [_Z11kernel_smemILi1024EEvPfi_param_1];
	mov.u32 	%r4, %ctaid.x;
	mov.u32 	%r5, %ntid.x;
	mov.u32 	%r6, %tid.x;
	mad.lo.s32 	%r1, %r4, %r5, %r6;
	cvt.rn.f32.u32 	%f1, %r6;
	shl.b32 	%r7, %r6, 2;
	mov.u32 	%r8, _ZZ11kernel_smemILi1024EEvPfiE4smem;
	add.s32 	%r2, %r8, %r7;
	st.shared.f32 	[%r2], %f1;
	bar.sync 	0;
	setp.ge.s32 	%p1, %r1, %r3;
	@%p1 bra 	$L__BB2_2;
	cvta.to.global.u64 	%rd2, %rd1;
	ld.shared.f32 	%f2, [%r2];
	mul.wide.s32 	%rd3, %r1, 4;
	add.s64 	%rd4, %rd2, %rd3;
	st.global.f32 	[%rd4], %f2;
$L__BB2_2:
	ret;

}
	// .globl	_Z11kernel_smemILi4096EEvPfi
.visible .entry _Z11kernel_smemILi4096EEvPfi(
	.param .u64 .ptr .align 1 _Z11kernel_smemILi4096EEvPfi_param_0,
	.param .u32 _Z11kernel_smemILi4096EEvPfi_param_1
)
{
	.reg .pred 	%p<2>;
	.reg .b32 	%r<9>;
	.reg .b32 	%f<3>;
	.reg .b64 	%rd<5>;
	// demoted variable
	.shared .align 4 .b8 _ZZ11kernel_smemILi4096EEvPfiE4smem[16384];
	ld.param.u64 	%rd1, [_Z11kernel_smemILi4096EEvPfi_param_0];
	ld.param.u32 	%r3, [_Z11kernel_smemILi4096EEvPfi_param_1];
	mov.u32 	%r4, %ctaid.x;
	mov.u32 	%r5, %ntid.x;
	mov.u32 	%r6, %tid.x;
	mad.lo.s32 	%r1, %r4, %r5, %r6;
	cvt.rn.f32.u32 	%f1, %r6;
	shl.b32 	%r7, %r6, 2;
	mov.u32 	%r8, _ZZ11kernel_smemILi4096EEvPfiE4smem;
	add.s32 	%r2, %r8, %r7;
	st.shared.f32 	[%r2], %f1;
	bar.sync 	0;
	setp.ge.s32 	%p1, %r1, %r3;
	@%p1 bra 	$L__BB3_2;
	cvta.to.global.u64 	%rd2, %rd1;
	ld.shared.f32 	%f2, [%r2];
	mul.wide.s32 	%rd3, %r1, 4;
	add.s64 	%rd4, %rd2, %rd3;
	st.global.f32 	[%rd4], %f2;
$L__BB3_2:
	ret;

}
	// .globl	_Z11kernel_smemILi8192EEvPfi
.visible .entry _Z11kernel_smemILi8192EEvPfi(
	.param .u64 .ptr .align 1 _Z11kernel_smemILi8192EEvPfi_param_0,
	.param .u32 _Z11kernel_smemILi8192EEvPfi_param_1
)
{
	.reg .pred 	%p<2>;
	.reg .b32 	%r<9>;
	.reg .b32 	%f<3>;
	.reg .b64 	%rd<5>;
	// demoted variable
	.shared .align 4 .b8 _ZZ11kernel_smemILi8192EEvPfiE4smem[32768];
	ld.param.u64 	%rd1, [_Z11kernel_smemILi8192EEvPfi_param_0];
	ld.param.u32 	%r3, [_Z11kernel_smemILi8192EEvPfi_param_1];
	mov.u32 	%r4, %ctaid.x;
	mov.u32 	%r5, %ntid.x;
	mov.u32 	%r6, %tid.x;
	mad.lo.s32 	%r1, %r4, %r5, %r6;
	cvt.rn.f32.u32 	%f1, %r6;
	shl.b32 	%r7, %r6, 2;
	mov.u32 	%r8, _ZZ11kernel_smemILi8192EEvPfiE4smem;
	add.s32 	%r2, %r8, %r7;
	st.shared.f32 	[%r2], %f1;
	bar.sync 	0;
	setp.ge.s32 	%p1, %r1, %r3;
	@%p1 bra 	$L__BB4_2;
	cvta.to.global.u64 	%rd2, %rd1;
	ld.shared.f32 	%f2, [%r2];
	mul.wide.s32 	%rd3, %r1, 4;
	add.s64 	%rd4, %rd2, %rd3;
	st.global.f32 	[%rd4], %f2;
$L__BB4_2:
	ret;

}


// ===== COMPILED SASS (sm_100) =====

	.target	sm_100

	.elftype	@"ET_EXEC"


//--------------------- .note.nv.tkinfo           --------------------------
	.section	.note.nv.tkinfo,"",@"SHT_NOTE"
	.sectionflags	@"SHF_NOTE_NV_TKINFO"
	.tkinfo
        /*0018*/ 	.word	0x00000002
        /*0030*/ 	.string	""
        /*0030*/ 	.string	"ptxas"
        /*0030*/ 	.string	"Cuda compilation tools, release 13.0, V13.0.88"
        /*0030*/ 	.string	"Build cuda_13.0.r13.0/compiler.36424714_0"
        /*0030*/ 	.string	"-arch sm_100 -m 64 "



//--------------------- .note.nv.cuinfo           --------------------------
	.section	.note.nv.cuinfo,"",@"SHT_NOTE"
	.sectionflags	@"SHF_NOTE_NV_CUINFO"
        /*0018*/ 	.short	0x0002
        /*001a*/ 	.short	0x0064
        /*001c*/ 	.short	0x0082
	.zero		2


//--------------------- .nv.info                  --------------------------
	.section	.nv.info,"",@"SHT_CUDA_INFO"
	.align	4


	//----- nvinfo : EIATTR_REGCOUNT
	.align		4
        /*0000*/ 	.byte	0x04, 0x2f
        /*0002*/ 	.short	(.L_1 - .L_0)
	.align		4
.L_0:
        /*0004*/ 	.word	index@(_Z12kernel_lightPfi)
        /*0008*/ 	.word	0x0000000a


	//----- nvinfo : EIATTR_FRAME_SIZE
	.align		4
.L_1:
        /*000c*/ 	.byte	0x04, 0x11
        /*000e*/ 	.short	(.L_3 - .L_2)
	.align		4
.L_2:
        /*0010*/ 	.word	index@(_Z12kernel_lightPfi)
        /*0014*/ 	.word	0x00000000


	//----- nvinfo : EIATTR_REGCOUNT
	.align		4
.L_3:
        /*0018*/ 	.byte	0x04, 0x2f
        /*001a*/ 	.short	(.L_5 - .L_4)
	.align		4
.L_4:
        /*001c*/ 	.word	index@(_Z16kernel_reg_heavyPfi)
        /*0020*/ 	.word	0x0000000b


	//----- nvinfo : EIATTR_FRAME_SIZE
	.align		4
.L_5:
        /*0024*/ 	.byte	0x04, 0x11
        /*0026*/ 	.short	(.L_7 - .L_6)
	.align		4
.L_6:
        /*0028*/ 	.word	index@(_Z16kernel_reg_heavyPfi)
        /*002c*/ 	.word	0x00000000


	//----- nvinfo : EIATTR_REGCOUNT
	.align		4
.L_7:
        /*0030*/ 	.byte	0x04, 0x2f
        /*0032*/ 	.short	(.L_9 - .L_8)
	.align		4
.L_8:
        /*0034*/ 	.word	index@(_Z11kernel_smemILi1024EEvPfi)
        /*0038*/ 	.word	0x0000000a


	//----- nvinfo : EIATTR_FRAME_SIZE
	.align		4
.L_9:
        /*003c*/ 	.byte	0x04, 0x11
        /*003e*/ 	.short	(.L_11 - .L_10)
	.align		4
.L_10:
        /*0040*/ 	.word	index@(_Z11kernel_smemILi1024EEvPfi)
        /*0044*/ 	.word	0x00000000


	//----- nvinfo : EIATTR_REGCOUNT
	.align		4
.L_11:
        /*0048*/ 	.byte	0x04, 0x2f
        /*004a*/ 	.short	(.L_13 - .L_12)
	.align		4
.L_12:
        /*004c*/ 	.word	index@(_Z11kernel_smemILi4096EEvPfi)
        /*0050*/ 	.word	0x0000000a


	//----- nvinfo : EIATTR_FRAME_SIZE
	.align		4
.L_13:
        /*0054*/ 	.byte	0x04, 0x11
        /*0056*/ 	.short	(.L_15 - .L_14)
	.align		4
.L_14:
        /*0058*/ 	.word	index@(_Z11kernel_smemILi4096EEvPfi)
        /*005c*/ 	.word	0x00000000


	//----- nvinfo : EIATTR_REGCOUNT
	.align		4
.L_15:
        /*0060*/ 	.byte	0x04, 0x2f
        /*0062*/ 	.short	(.L_17 - .L_16)
	.align		4
.L_16:
        /*0064*/ 	.word	index@(_Z11kernel_smemILi8192EEvPfi)
        /*0068*/ 	.word	0x0000000a


	//----- nvinfo : EIATTR_FRAME_SIZE
	.align		4
.L_17:
        /*006c*/ 	.byte	0x04, 0x11
        /*006e*/ 	.short	(.L_19 - .L_18)
	.align		4
.L_18:
        /*0070*/ 	.word	index@(_Z11kernel_smemILi8192EEvPfi)
        /*0074*/ 	.word	0x00000000


	//----- nvinfo : EIATTR_MIN_STACK_SIZE
	.align		4
.L_19:
        /*0078*/ 	.byte	0x04, 0x12
        /*007a*/ 	.short	(.L_21 - .L_20)
	.align		4
.L_20:
        /*007c*/ 	.word	index@(_Z11kernel_smemILi8192EEvPfi)
        /*0080*/ 	.word	0x00000000


	//----- nvinfo : EIATTR_MIN_STACK_SIZE
	.align		4
.L_21:
        /*0084*/ 	.byte	0x04, 0x12
        /*0086*/ 	.short	(.L_23 - .L_22)
	.align		4
.L_22:
        /*0088*/ 	.word	index@(_Z11kernel_smemILi4096EEvPfi)
        /*008c*/ 	.word	0x00000000


	//----- nvinfo : EIATTR_MIN_STACK_SIZE
	.align		4
.L_23:
        /*0090*/ 	.byte	0x04, 0x12
        /*0092*/ 	.short	(.L_25 - .L_24)
	.align		4
.L_24:
        /*0094*/ 	.word	index@(_Z11kernel_smemILi1024EEvPfi)
        /*0098*/ 	.word	0x00000000


	//----- nvinfo : EIATTR_MIN_STACK_SIZE
	.align		4
.L_25:
        /*009c*/ 	.byte	0x04, 0x12
        /*009e*/ 	.short	(.L_27 - .L_26)
	.align		4
.L_26:
        /*00a0*/ 	.word	index@(_Z16kernel_reg_heavyPfi)
        /*00a4*/ 	.word	0x00000000


	//----- nvinfo : EIATTR_MIN_STACK_SIZE
	.align		4
.L_27:
        /*00a8*/ 	.byte	0x04, 0x12
        /*00aa*/ 	.short	(.L_29 - .L_28)
	.align		4
.L_28:
        /*00ac*/ 	.word	index@(_Z12kernel_lightPfi)
        /*00b0*/ 	.word	0x00000000
.L_29:


//--------------------- .nv.compat                --------------------------
	.section	.nv.compat,"",@"SHT_CUDA_COMPAT_INFO"
	.align	4
        /*0000*/ 	.byte	0x02, 0x09, 0x00, 0x00, 0x02, 0x02, 0x01, 0x00, 0x02, 0x05, 0x05, 0x00, 0x03, 0x07, 0x01, 0x01
        /*0010*/ 	.byte	0x02, 0x03, 0x00, 0x00, 0x02, 0x06, 0x01, 0x00, 0x04, 0x0b, 0x08, 0x00, 0x09, 0x00, 0x00, 0x00
        /*0020*/ 	.byte	0x00, 0x00, 0x00, 0x00


//--------------------- .nv.info._Z11kernel_smemILi8192EEvPfi --------------------------
	.section	.nv.info._Z11kernel_smemILi8192EEvPfi,"",@"SHT_CUDA_INFO"
	.sectionflags	@""
	.align	4


	//----- nvinfo : EIATTR_CUDA_API_VERSION
	.align		4
        /*0000*/ 	.byte	0x04, 0x37
        /*0002*/ 	.short	(.L_31 - .L_30)
.L_30:
        /*0004*/ 	.word	0x00000082


	//----- nvinfo : EIATTR_KPARAM_INFO
	.align		4
.L_31:
        /*0008*/ 	.byte	0x04, 0x17
        /*000a*/ 	.short	(.L_33 - .L_32)
.L_32:
        /*000c*/ 	.word	0x00000000
        /*0010*/ 	.short	0x0001
        /*0012*/ 	.short	0x0008
        /*0014*/ 	.byte	0x00, 0xf0, 0x11, 0x00


	//----- nvinfo : EIATTR_KPARAM_INFO
	.align		4
.L_33:
        /*0018*/ 	.byte	0x04, 0x17
        /*001a*/ 	.short	(.L_35 - .L_34)
.L_34:
        /*001c*/ 	.word	0x00000000
        /*0020*/ 	.short	0x0000
        /*0022*/ 	.short	0x0000
        /*0024*/ 	.byte	0x00, 0xf5, 0x21, 0x00


	//----- nvinfo : EIATTR_SPARSE_MMA_MASK
	.align		4
.L_35:
        /*0028*/ 	.byte	0x03, 0x50
        /*002a*/ 	.short	0x0000


	//----- nvinfo : EIATTR_MAXREG_COUNT
	.align		4
        /*002c*/ 	.byte	0x03, 0x1b
        /*002e*/ 	.short	0x00ff


	//----- nvinfo : EIATTR_NUM_BARRIERS
	.align		4
        /*0030*/ 	.byte	0x02, 0x4c
        /*0032*/ 	.byte	0x01
	.zero		1


	//----- nvinfo : EIATTR_MERCURY_ISA_VERSION
	.align		4
        /*0034*/ 	.byte	0x03, 0x5f
        /*0036*/ 	.short	0x0101


	//----- nvinfo : EIATTR_VRC_CTA_INIT_COUNT
	.align		4
        /*0038*/ 	.byte	0x02, 0x4a
	.zero		1
	.zero		1


	//----- nvinfo : EIATTR_EXIT_INSTR_OFFSETS
	.align		4
        /*003c*/ 	.byte	0x04, 0x1c
        /*003e*/ 	.short	(.L_37 - .L_36)


	//   ....[0]....
.L_36:
        /*0040*/ 	.word	0x000000e0


	//   ....[1]....
        /*0044*/ 	.word	0x00000140


	//----- nvinfo : EIATTR_CBANK_PARAM_SIZE
	.align		4
.L_37:
        /*0048*/ 	.byte	0x03, 0x19
        /*004a*/ 	.short	0x000c


	//----- nvinfo : EIATTR_PARAM_CBANK
	.align		4
        /*004c*/ 	.byte	0x04, 0x0a
        /*004e*/ 	.short	(.L_39 - .L_38)
	.align		4
.L_38:
        /*0050*/ 	.word	index@(.nv.constant0._Z11kernel_smemILi8192EEvPfi)
        /*0054*/ 	.short	0x0380
        /*0056*/ 	.short	0x000c


	//----- nvinfo : EIATTR_SW_WAR
	.align		4
.L_39:
        /*0058*/ 	.byte	0x04, 0x36
        /*005a*/ 	.short	(.L_41 - .L_40)
.L_40:
        /*005c*/ 	.word	0x00000008
.L_41:


//--------------------- .nv.info._Z11kernel_smemILi4096EEvPfi --------------------------
	.section	.nv.info._Z11kernel_smemILi4096EEvPfi,"",@"SHT_CUDA_INFO"
	.sectionflags	@""
	.align	4


	//----- nvinfo : EIATTR_CUDA_API_VERSION
	.align		4
        /*0000*/ 	.byte	0x04, 0x37
        /*0002*/ 	.short	(.L_43 - .L_42)
.L_42:
        /*0004*/ 	.word	0x00000082


	//----- nvinfo : EIATTR_KPARAM_INFO
	.align		4
.L_43:
        /*0008*/ 	.byte	0x04, 0x17
        /*000a*/ 	.short	(.L_45 - .L_44)
.L_44:
        /*000c*/ 	.word	0x00000000
        /*0010*/ 	.short	0x0001
        /*0012*/ 	.short	0x0008
        /*0014*/ 	.byte	0x00, 0xf0, 0x11, 0x00


	//----- nvinfo : EIATTR_KPARAM_INFO
	.align		4
.L_45:
        /*0018*/ 	.byte	0x04, 0x17
        /*001a*/ 	.short	(.L_47 - .L_46)
.L_46:
        /*001c*/ 	.word	0x00000000
        /*0020*/ 	.short	0x0000
        /*0022*/ 	.short	0x0000
        /*0024*/ 	.byte	0x00, 0xf5, 0x21, 0x00


	//----- nvinfo : EIATTR_SPARSE_MMA_MASK
	.align		4
.L_47:
        /*0028*/ 	.byte	0x03, 0x50
        /*002a*/ 	.short	0x0000


	//----- nvinfo : EIATTR_MAXREG_COUNT
	.align		4
        /*002c*/ 	.byte	0x03, 0x1b
        /*002e*/ 	.short	0x00ff


	//----- nvinfo : EIATTR_NUM_BARRIERS
	.align		4
        /*0030*/ 	.byte	0x02, 0x4c
        /*0032*/ 	.byte	0x01
	.zero		1


	//----- nvinfo : EIATTR_MERCURY_ISA_VERSION
	.align		4
        /*0034*/ 	.byte	0x03, 0x5f
        /*0036*/ 	.short	0x0101


	//----- nvinfo : EIATTR_VRC_CTA_INIT_COUNT
	.align		4
        /*0038*/ 	.byte	0x02, 0x4a
	.zero		1
	.zero		1


	//----- nvinfo : EIATTR_EXIT_INSTR_OFFSETS
	.align		4
        /*003c*/ 	.byte	0x04, 0x1c
        /*003e*/ 	.short	(.L_49 - .L_48)


	//   ....[0]....
.L_48:
        /*0040*/ 	.word	0x000000e0


	//   ....[1]....
        /*0044*/ 	.word	0x00000140


	//----- nvinfo : EIATTR_CBANK_PARAM_SIZE
	.align		4
.L_49:
        /*0048*/ 	.byte	0x03, 0x19
        /*004a*/ 	.short	0x000c


	//----- nvinfo : EIATTR_PARAM_CBANK
	.align		4
        /*004c*/ 	.byte	0x04, 0x0a
        /*004e*/ 	.short	(.L_51 - .L_50)
	.align		4
.L_50:
        /*0050*/ 	.word	index@(.nv.constant0._Z11kernel_smemILi4096EEvPfi)
        /*0054*/ 	.short	0x0380
        /*0056*/ 	.short	0x000c


	//----- nvinfo : EIATTR_SW_WAR
	.align		4
.L_51:
        /*0058*/ 	.byte	0x04, 0x36
        /*005a*/ 	.short	(.L_53 - .L_52)
.L_52:
        /*005c*/ 	.word	0x00000008
.L_53:


//--------------------- .nv.info._Z11kernel_smemILi1024EEvPfi --------------------------
	.section	.nv.info._Z11kernel_smemILi1024EEvPfi,"",@"SHT_CUDA_INFO"
	.sectionflags	@""
	.align	4


	//----- nvinfo : EIATTR_CUDA_API_VERSION
	.align		4
        /*0000*/ 	.byte	0x04, 0x37
        /*0002*/ 	.short	(.L_55 - .L_54)
.L_54:
        /*0004*/ 	.word	0x00000082


	//----- nvinfo : EIATTR_KPARAM_INFO
	.align		4
.L_55:
        /*0008*/ 	.byte	0x04, 0x17
        /*000a*/ 	.short	(.L_57 - .L_56)
.L_56:
        /*000c*/ 	.word	0x00000000
        /*0010*/ 	.short	0x0001
        /*0012*/ 	.short	0x0008
        /*0014*/ 	.byte	0x00, 0xf0, 0x11, 0x00


	//----- nvinfo : EIATTR_KPARAM_INFO
	.align		4
.L_57:
        /*0018*/ 	.byte	0x04, 0x17
        /*001a*/ 	.short	(.L_59 - .L_58)
.L_58:
        /*001c*/ 	.word	0x00000000
        /*0020*/ 	.short	0x0000
        /*0022*/ 	.short	0x0000
        /*0024*/ 	.byte	0x00, 0xf5, 0x21, 0x00


	//----- nvinfo : EIATTR_SPARSE_MMA_MASK
	.align		4
.L_59:
        /*0028*/ 	.byte	0x03, 0x50
        /*002a*/ 	.short	0x0000


	//----- nvinfo : EIATTR_MAXREG_COUNT
	.align		4
        /*002c*/ 	.byte	0x03, 0x1b
        /*002e*/ 	.short	0x00ff


	//----- nvinfo : EIATTR_NUM_BARRIERS
	.align		4
        /*0030*/ 	.byte	0x02, 0x4c
        /*0032*/ 	.byte	0x01
	.zero		1


	//----- nvinfo : EIATTR_MERCURY_ISA_VERSION
	.align		4
        /*0034*/ 	.byte	0x03, 0x5f
        /*0036*/ 	.short	0x0101


	//----- nvinfo : EIATTR_VRC_CTA_INIT_COUNT
	.align		4
        /*0038*/ 	.byte	0x02, 0x4a
	.zero		1
	.zero		1


	//----- nvinfo : EIATTR_EXIT_INSTR_OFFSETS
	.align		4
        /*003c*/ 	.byte	0x04, 0x1c
        /*003e*/ 	.short	(.L_61 - .L_60)


	//   ....[0]....
.L_60:
        /*0040*/ 	.word	0x000000e0


	//   ....[1]....
        /*0044*/ 	.word	0x00000140


	//----- nvinfo : EIATTR_CBANK_PARAM_SIZE
	.align		4
.L_61:
        /*0048*/ 	.byte	0x03, 0x19
        /*004a*/ 	.short	0x000c


	//----- nvinfo : EIATTR_PARAM_CBANK
	.align		4
        /*004c*/ 	.byte	0x04, 0x0a
        /*004e*/ 	.short	(.L_63 - .L_62)
	.align		4
.L_62:
        /*0050*/ 	.word	index@(.nv.constant0._Z11kernel_smemILi1024EEvPfi)
        /*0054*/ 	.short	0x0380
        /*0056*/ 	.short	0x000c


	//----- nvinfo : EIATTR_SW_WAR
	.align		4
.L_63:
        /*0058*/ 	.byte	0x04, 0x36
        /*005a*/ 	.short	(.L_65 - .L_64)
.L_64:
        /*005c*/ 	.word	0x00000008
.L_65:


//--------------------- .nv.info._Z16kernel_reg_heavyPfi --------------------------
	.section	.nv.info._Z16kernel_reg_heavyPfi,"",@"SHT_CUDA_INFO"
	.sectionflags	@""
	.align	4


	//----- nvinfo : EIATTR_CUDA_API_VERSION
	.align		4
        /*0000*/ 	.byte	0x04, 0x37
        /*0002*/ 	.short	(.L_67 - .L_66)
.L_66:
        /*0004*/ 	.word	0x00000082


	//----- nvinfo : EIATTR_KPARAM_INFO
	.align		4
.L_67:
        /*0008*/ 	.byte	0x04, 0x17
        /*000a*/ 	.short	(.L_69 - .L_68)
.L_68:
        /*000c*/ 	.word	0x00000000
        /*0010*/ 	.short	0x0001
        /*0012*/ 	.short	0x0008
        /*0014*/ 	.byte	0x00, 0xf0, 0x11, 0x00


	//----- nvinfo : EIATTR_KPARAM_INFO
	.align		4
.L_69:
        /*0018*/ 	.byte	0x04, 0x17
        /*001a*/ 	.short	(.L_71 - .L_70)
.L_70:
        /*001c*/ 	.word	0x00000000
        /*0020*/ 	.short	0x0000
        /*0022*/ 	.short	0x0000
        /*0024*/ 	.byte	0x00, 0xf5, 0x21, 0x00


	//----- nvinfo : EIATTR_SPARSE_MMA_MASK
	.align		4
.L_71:
        /*0028*/ 	.byte	0x03, 0x50
        /*002a*/ 	.short	0x0000


	//----- nvinfo : EIATTR_MAXREG_COUNT
	.align		4
        /*002c*/ 	.byte	0x03, 0x1b
        /*002e*/ 	.short	0x00ff


	//----- nvinfo : EIATTR_MERCURY_ISA_VERSION
	.align		4
        /*0030*/ 	.byte	0x03, 0x5f
        /*0032*/ 	.short	0x0101


	//----- nvinfo : EIATTR_VRC_CTA_INIT_COUNT
	.align		4
        /*0034*/ 	.byte	0x02, 0x4a
	.zero		1
	.zero		1


	//----- nvinfo : EIATTR_EXIT_INSTR_OFFSETS
	.align		4
        /*0038*/ 	.byte	0x04, 0x1c
        /*003a*/ 	.short	(.L_73 - .L_72)


	//   ....[0]....
.L_72:
        /*003c*/ 	.word	0x00000070


	//   ....[1]....
        /*0040*/ 	.word	0x000006a0


	//----- nvinfo : EIATTR_CBANK_PARAM_SIZE
	.align		4
.L_73:
        /*0044*/ 	.byte	0x03, 0x19
        /*0046*/ 	.short	0x000c


	//----- nvinfo : EIATTR_PARAM_CBANK
	.align		4
        /*0048*/ 	.byte	0x04, 0x0a
        /*004a*/ 	.short	(.L_75 - .L_74)
	.align		4
.L_74:
        /*004c*/ 	.word	index@(.nv.constant0._Z16kernel_reg_heavyPfi)
        /*0050*/ 	.short	0x0380
        /*0052*/ 	.short	0x000c


	//----- nvinfo : EIATTR_SW_WAR
	.align		4
.L_75:
        /*0054*/ 	.byte	0x04, 0x36
        /*0056*/ 	.short	(.L_77 - .L_76)
.L_76:
        /*0058*/ 	.word	0x00000008
.L_77:


//--------------------- .nv.info._Z12kernel_lightPfi --------------------------
	.section	.nv.info._Z12kernel_lightPfi,"",@"SHT_CUDA_INFO"
	.sectionflags	@""
	.align	4


	//----- nvinfo : EIATTR_CUDA_API_VERSION
	.align		4
        /*0000*/ 	.byte	0x04, 0x37
        /*0002*/ 	.short	(.L_79 - .L_78)
.L_78:
        /*0004*/ 	.word	0x00000082


	//----- nvinfo : EIATTR_KPARAM_INFO
	.align		4
.L_79:
        /*0008*/ 	.byte	0x04, 0x17
        /*000a*/ 	.short	(.L_81 - .L_80)
.L_80:
        /*000c*/ 	.word	0x00000000
        /*0010*/ 	.short	0x0001
        /*0012*/ 	.short	0x0008
        /*0014*/ 	.byte	0x00, 0xf0, 0x11, 0x00


	//----- nvinfo : EIATTR_KPARAM_INFO
	.align		4
.L_81:
        /*0018*/ 	.byte	0x04, 0x17
        /*001a*/ 	.short	(.L_83 - .L_82)
.L_82:
        /*001c*/ 	.word	0x00000000
        /*0020*/ 	.short	0x0000
        /*0022*/ 	.short	0x0000
        /*0024*/ 	.byte	0x00, 0xf5, 0x21, 0x00


	//----- nvinfo : EIATTR_SPARSE_MMA_MASK
	.align		4
.L_83:
        /*0028*/ 	.byte	0x03, 0x50
        /*002a*/ 	.short	0x0000


	//----- nvinfo : EIATTR_MAXREG_COUNT
	.align		4
        /*002c*/ 	.byte	0x03, 0x1b
        /*002e*/ 	.short	0x00ff


	//----- nvinfo : EIATTR_MERCURY_ISA_VERSION
	.align		4
        /*0030*/ 	.byte	0x03, 0x5f
        /*0032*/ 	.short	0x0101


	//----- nvinfo : EIATTR_VRC_CTA_INIT_COUNT
	.align		4
        /*0034*/ 	.byte	0x02, 0x4a
	.zero		1
	.zero		1


	//----- nvinfo : EIATTR_EXIT_INSTR_OFFSETS
	.align		4
        /*0038*/ 	.byte	0x04, 0x1c
        /*003a*/ 	.short	(.L_85 - .L_84)


	//   ....[0]....
.L_84:
        /*003c*/ 	.word	0x00000070


	//   ....[1]....
        /*0040*/ 	.word	0x000000d0


	//----- nvinfo : EIATTR_CBANK_PARAM_SIZE
	.align		4
.L_85:
        /*0044*/ 	.byte	0x03, 0x19
        /*0046*/ 	.short	0x000c


	//----- nvinfo : EIATTR_PARAM_CBANK
	.align		4
        /*0048*/ 	.byte	0x04, 0x0a
        /*004a*/ 	.short	(.L_87 - .L_86)
	.align		4
.L_86:
        /*004c*/ 	.word	index@(.nv.constant0._Z12kernel_lightPfi)
        /*0050*/ 	.short	0x0380
        /*0052*/ 	.short	0x000c


	//----- nvinfo : EIATTR_SW_WAR
	.align		4
.L_87:
        /*0054*/ 	.byte	0x04, 0x36
        /*0056*/ 	.short	(.L_89 - .L_88)
.L_88:
        /*0058*/ 	.word	0x00000008
.L_89:


//--------------------- .nv.callgraph             --------------------------
	.section	.nv.callgraph,"",@"SHT_CUDA_CALLGRAPH"
	.align	4
	.sectionentsize	8
	.align		4
        /*0000*/ 	.word	0x00000000
	.align		4
        /*0004*/ 	.word	0xffffffff
	.align		4
        /*0008*/ 	.word	0x00000000
	.align		4
        /*000c*/ 	.word	0xfffffffe
	.align		4
        /*0010*/ 	.word	0x00000000
	.align		4
        /*0014*/ 	.word	0xfffffffd
	.align		4
        /*0018*/ 	.word	0x00000000
	.align		4
        /*001c*/ 	.word	0xfffffffc


//--------------------- .text._Z11kernel_smemILi8192EEvPfi --------------------------
	.section	.text._Z11kernel_smemILi8192EEvPfi,"ax",@progbits
	.align	128
        .global         _Z11kernel_smemILi8192EEvPfi
        .type           _Z11kernel_smemILi8192EEvPfi,@function
        .size           _Z11kernel_smemILi8192EEvPfi,(.L_x_5 - _Z11kernel_smemILi8192EEvPfi)
        .other          _Z11kernel_smemILi8192EEvPfi,@"STO_CUDA_ENTRY STV_DEFAULT"
_Z11kernel_smemILi8192EEvPfi:
.text._Z11kernel_smemILi8192EEvPfi:
[----:B------:R-:W-:Y:S01]  /*0000*/  LDC R1, c[0x0][0x37c] ;  /* 0x0000df00ff017b82 */ /* 0x000fe20000000800 */
[----:B------:R-:W0:Y:S07]  /*0010*/  S2R R2, SR_TID.X ;  /* 0x0000000000027919 */ /* 0x000e2e0000002100 */
[----:B------:R-:W1:Y:S01]  /*0020*/  S2UR UR5, SR_CgaCtaId ;  /* 0x00000000000579c3 */ /* 0x000e620000008800 */
[----:B------:R-:W-:Y:S01]  /*0030*/  UMOV UR4, 0x400 ;  /* 0x0000040000047882 */ /* 0x000fe20000000000 */
[----:B------:R-:W2:Y:S06]  /*0040*/  LDCU UR7, c[0x0][0x388] ;  /* 0x00007100ff0777ac */ /* 0x000eac0008000800 */
[----:B------:R-:W3:Y:S08]  /*0050*/  S2UR UR6, SR_CTAID.X ;  /* 0x00000000000679c3 */ /* 0x000ef00000002500 */
[----:B------:R-:W3:Y:S01]  /*0060*/  LDC R5, c[0x0][0x360] ;  /* 0x0000d800ff057b82 */ /* 0x000ee20000000800 */
[----:B-1----:R-:W-:Y:S01]  /*0070*/  ULEA UR4, UR5, UR4, 0x18 ;  /* 0x0000000405047291 */ /* 0x002fe2000f8ec0ff */
[----:B0-----:R-:W-:-:S05]  /*0080*/  I2FP.F32.U32 R0, R2 ;  /* 0x0000000200007245 */ /* 0x001fca0000201000 */
[----:B------:R-:W-:-:S05]  /*0090*/  LEA R7, R2, UR4, 0x2 ;  /* 0x0000000402077c11 */ /* 0x000fca000f8e10ff */
[----:B------:R0:W-:Y:S01]  /*00a0*/  STS [R7], R0 ;  /* 0x0000000007007388 */ /* 0x0001e20000000800 */
[----:B---3--:R-:W-:Y:S01]  /*00b0*/  IMAD R5, R5, UR6, R2 ;  /* 0x0000000605057c24 */ /* 0x008fe2000f8e0202 */
[----:B------:R-:W-:Y:S04]  /*00c0*/  BAR.SYNC.DEFER_BLOCKING 0x0 ;  /* 0x0000000000007b1d */ /* 0x000fe80000010000 */
[----:B--2---:R-:W-:-:S13]  /*00d0*/  ISETP.GE.AND P0, PT, R5, UR7, PT ;  /* 0x0000000705007c0c */ /* 0x004fda000bf06270 */
[----:B0-----:R-:W-:Y:S05]  /*00e0*/  @P0 EXIT ;  /* 0x000000000000094d */ /* 0x001fea0003800000 */
[----:B------:R-:W0:Y:S01]  /*00f0*/  LDS R7, [R7] ;  /* 0x0000000007077984 */ /* 0x000e220000000800 */
[----:B------:R-:W1:Y:S01]  /*0100*/  LDC.64 R2, c[0x0][0x380] ;  /* 0x0000e000ff027b82 */ /* 0x000e620000000a00 */
[----:B------:R-:W0:Y:S01]  /*0110*/  LDCU.64 UR4, c[0x0][0x358] ;  /* 0x00006b00ff0477ac */ /* 0x000e220008000a00 */
[----:B-1----:R-:W-:-:S05]  /*0120*/  IMAD.WIDE R2, R5, 0x4, R2 ;  /* 0x0000000405027825 */ /* 0x002fca00078e0202 */
[----:B0-----:R-:W-:Y:S01]  /*0130*/  STG.E desc[UR4][R2.64], R7 ;  /* 0x0000000702007986 */ /* 0x001fe2000c101904 */
[----:B------:R-:W-:Y:S05]  /*0140*/  EXIT ;  /* 0x000000000000794d */ /* 0x000fea0003800000 */
.L_x_0:
[----:B------:R-:W-:-:S00]  /*0150*/  BRA `(.L_x_0) ;  /* 0xfffffffc00fc7947 */ /* 0x000fc0000383ffff */
[----:B------:R-:W-:-:S00]  /*0160*/  NOP ;  /* 0x0000000000007918 */ /* 0x000fc00000000000 */
        /* <DEDUP_REMOVED lines=9> */
.L_x_5:


//--------------------- .text._Z11kernel_smemILi4096EEvPfi --------------------------
	.section	.text._Z11kernel_smemILi4096EEvPfi,"ax",@progbits
	.align	128
        .global         _Z11kernel_smemILi4096EEvPfi
        .type           _Z11kernel_smemILi4096EEvPfi,@function
        .size           _Z11kernel_smemILi4096EEvPfi,(.L_x_6 - _Z11kernel_smemILi4096EEvPfi)
        .other          _Z11kernel_smemILi4096EEvPfi,@"STO_CUDA_ENTRY STV_DEFAULT"
_Z11kernel_smemILi4096EEvPfi:
.text._Z11kernel_smemILi4096EEvPfi:
        /* <DEDUP_REMOVED lines=21> */
.L_x_1:
        /* <DEDUP_REMOVED lines=11> */
.L_x_6:


//--------------------- .text._Z11kernel_smemILi1024EEvPfi --------------------------
	.section	.text._Z11kernel_smemILi1024EEvPfi,"ax",@progbits
	.align	128
        .global         _Z11kernel_smemILi1024EEvPfi
        .type           _Z11kernel_smemILi1024EEvPfi,@function
        .size           _Z11kernel_smemILi1024EEvPfi,(.L_x_7 - _Z11kernel_smemILi1024EEvPfi)
        .other          _Z11kernel_smemILi1024EEvPfi,@"STO_CUDA_ENTRY STV_DEFAULT"
_Z11kernel_smemILi1024EEvPfi:
.text._Z11kernel_smemILi1024EEvPfi:
        /* <DEDUP_REMOVED lines=21> */
.L_x_2:
        /* <DEDUP_REMOVED lines=11> */
.L_x_7:


//--------------------- .text._Z16kernel_reg_heavyPfi --------------------------
	.section	.text._Z16kernel_reg_heavyPfi,"ax",@progbits
	.align	128
        .global         _Z16kernel_reg_heavyPfi
        .type           _Z16kernel_reg_heavyPfi,@function
        .size           _Z16kernel_reg_heavyPfi,(.L_x_8 - _Z16kernel_reg_heavyPfi)
        .other          _Z16kernel_reg_heavyPfi,@"STO_CUDA_ENTRY STV_DEFAULT"
_Z16kernel_reg_heavyPfi:
.text._Z16kernel_reg_heavyPfi:
[----:B------:R-:W-:Y:S01]  /*0000*/  LDC R1, c[0x0][0x37c] ;  /* 0x0000df00ff017b82 */ /* 0x000fe20000000800 */
[----:B------:R-:W0:Y:S07]  /*0010*/  S2R R3, SR_TID.X ;  /* 0x0000000000037919 */ /* 0x000e2e0000002100 */
[----:B------:R-:W0:Y:S01]  /*0020*/  S2UR UR4, SR_CTAID.X ;  /* 0x00000000000479c3 */ /* 0x000e220000002500 */
[----:B------:R-:W1:Y:S07]  /*0030*/  LDCU UR5, c[0x0][0x388] ;  /* 0x00007100ff0577ac */ /* 0x000e6e0008000800 */
[----:B------:R-:W0:Y:S02]  /*0040*/  LDC R0, c[0x0][0x360] ;  /* 0x0000d800ff007b82 */ /* 0x000e240000000800 */
[----:B0-----:R-:W-:-:S05]  /*0050*/  IMAD R0, R0, UR4, R3 ;  /* 0x0000000400007c24 */ /* 0x001fca000f8e0203 */
[----:B-1----:R-:W-:-:S13]  /*0060*/  ISETP.GE.AND P0, PT, R0, UR5, PT ;  /* 0x0000000500007c0c */ /* 0x002fda000bf06270 */
[----:B------:R-:W-:Y:S05]  /*0070*/  @P0 EXIT ;  /* 0x000000000000094d */ /* 0x000fea0003800000 */
[C---:B------:R-:W-:Y:S01]  /*0080*/  IADD3 R2, PT, PT, R0.reuse, 0x1, RZ ;  /* 0x0000000100027810 */ /* 0x040fe20007ffe0ff */
[C---:B------:R-:W-:Y:S01]  /*0090*/  VIADD R6, R0.reuse, 0x3 ;  /* 0x0000000300067836 */ /* 0x040fe20000000000 */
[----:B------:R-:W-:Y:S01]  /*00a0*/  I2FP.F32.S32 R3, R0 ;  /* 0x0000000000037245 */ /* 0x000fe20000201400 */
[C---:B------:R-:W-:Y:S01]  /*00b0*/  VIADD R7, R0.reuse, 0x1b ;  /* 0x0000001b00077836 */ /* 0x040fe20000000000 */
[C---:B------:R-:W-:Y:S01]  /*00c0*/  IADD3 R4, PT, PT, R0.reuse, 0x2, RZ ;  /* 0x0000000200047810 */ /* 0x040fe20007ffe0ff */
[C---:B------:R-:W-:Y:S01]  /*00d0*/  VIADD R8, R0.reuse, 0x1d ;  /* 0x0000001d00087836 */ /* 0x040fe20000000000 */
[----:B------:R-:W-:Y:S01]  /*00e0*/  I2FP.F32.S32 R2, R2 ;  /* 0x0000000200027245 */ /* 0x000fe20000201400 */
[----:B------:R-:W0:Y:S01]  /*00f0*/  LDCU.64 UR4, c[0x0][0x358] ;  /* 0x00006b00ff0477ac */ /* 0x000e220008000a00 */
[----:B------:R-:W-:Y:S02]  /*0100*/  I2FP.F32.S32 R5, R4 ;  /* 0x0000000400057245 */ /* 0x000fe40000201400 */
[----:B------:R-:W-:Y:S01]  /*0110*/  IADD3 R4, PT, PT, R0, 0x4, RZ ;  /* 0x0000000400047810 */ /* 0x000fe20007ffe0ff */
[----:B------:R-:W-:Y:S01]  /*0120*/  FADD R2, R2, R3 ;  /* 0x0000000302027221 */ /* 0x000fe20000000000 */
[----:B------:R-:W-:Y:S01]  /*0130*/  I2FP.F32.S32 R3, R6 ;  /* 0x0000000600037245 */ /* 0x000fe20000201400 */
[----:B------:R-:W-:Y:S01]  /*0140*/  VIADD R6, R0, 0x5 ;  /* 0x0000000500067836 */ /* 0x000fe20000000000 */
[----:B------:R-:W-:Y:S01]  /*0150*/  I2FP.F32.S32 R7, R7 ;  /* 0x0000000700077245 */ /* 0x000fe20000201400 */
[----:B------:R-:W-:Y:S01]  /*0160*/  FADD R2, R2, R5 ;  /* 0x0000000502027221 */ /* 0x000fe20000000000 */
[----:B------:R-:W-:-:S02]  /*0170*/  I2FP.F32.S32 R5, R4 ;  /* 0x0000000400057245 */ /* 0x000fc40000201400 */
[----:B------:R-:W-:Y:S01]  /*0180*/  IADD3 R4, PT, PT, R0, 0x6, RZ ;  /* 0x0000000600047810 */ /* 0x000fe20007ffe0ff */
[----:B------:R-:W-:Y:S01]  /*0190*/  FADD R2, R2, R3 ;  /* 0x0000000302027221 */ /* 0x000fe20000000000 */
[----:B------:R-:W-:Y:S01]  /*01a0*/  I2FP.F32.S32 R3, R6 ;  /* 0x0000000600037245 */ /* 0x000fe20000201400 */
[----:B------:R-:W-:Y:S02]  /*01b0*/  VIADD R6, R0, 0x7 ;  /* 0x0000000700067836 */ /* 0x000fe40000000000 */
[----:B------:R-:W-:Y:S01]  /*01c0*/  FADD R2, R2, R5 ;  /* 0x0000000502027221 */ /* 0x000fe20000000000 */
[----:B------:R-:W-:Y:S02]  /*01d0*/  I2FP.F32.S32 R5, R4 ;  /* 0x0000000400057245 */ /* 0x000fe40000201400 */
[----:B------:R-:W-:Y:S01]  /*01e0*/  IADD3 R4, PT, PT, R0, 0x8, RZ ;  /* 0x0000000800047810 */ /* 0x000fe20007ffe0ff */
[----:B------:R-:W-:Y:S01]  /*01f0*/  FADD R2, R2, R3 ;  /* 0x0000000302027221 */ /* 0x000fe20000000000 */
[----:B------:R-:W-:Y:S01]  /*0200*/  I2FP.F32.S32 R3, R6 ;  /* 0x0000000600037245 */ /* 0x000fe20000201400 */
[----:B------:R-:W-:-:S02]  /*0210*/  VIADD R6, R0, 0x9 ;  /* 0x0000000900067836 */ /* 0x000fc40000000000 */
[----:B------:R-:W-:Y:S01]  /*0220*/  FADD R2, R2, R5 ;  /* 0x0000000502027221 */ /* 0x000fe20000000000 */
[----:B------:R-:W-:Y:S02]  /*0230*/  I2FP.F32.S32 R5, R4 ;  /* 0x0000000400057245 */ /* 0x000fe40000201400 */
        /* <DEDUP_REMOVED lines=50> */
[----:B------:R-:W-:Y:S02]  /*0560*/  I2FP.F32.S32 R6, R6 ;  /* 0x0000000600067245 */ /* 0x000fe40000201400 */
[----:B------:R-:W-:Y:S01]  /*0570*/  I2FP.F32.S32 R4, R4 ;  /* 0x0000000400047245 */ /* 0x000fe20000201400 */
[----:B------:R-:W-:Y:S02]  /*0580*/  FADD R5, R2, R5 ;  /* 0x0000000502057221 */ /* 0x000fe40000000000 */
[----:B------:R-:W1:Y:S02]  /*0590*/  LDC.64 R2, c[0x0][0x380] ;  /* 0x0000e000ff027b82 */ /* 0x000e640000000a00 */
[----:B------:R-:W-:Y:S01]  /*05a0*/  FADD R5, R5, R6 ;  /* 0x0000000605057221 */ /* 0x000fe20000000000 */
[----:B------:R-:W-:-:S03]  /*05b0*/  IADD3 R6, PT, PT, R0, 0x1c, RZ ;  /* 0x0000001c00067810 */ /* 0x000fc60007ffe0ff */
[----:B------:R-:W-:Y:S01]  /*05c0*/  FADD R4, R5, R4 ;  /* 0x0000000405047221 */ /* 0x000fe20000000000 */
[----:B------:R-:W-:Y:S02]  /*05d0*/  I2FP.F32.S32 R5, R6 ;  /* 0x0000000600057245 */ /* 0x000fe40000201400 */
[----:B------:R-:W-:Y:S01]  /*05e0*/  IADD3 R6, PT, PT, R0, 0x1e, RZ ;  /* 0x0000001e00067810 */ /* 0x000fe20007ffe0ff */
[----:B------:R-:W-:Y:S01]  /*05f0*/  FADD R4, R4, R7 ;  /* 0x0000000704047221 */ /* 0x000fe20000000000 */
[----:B------:R-:W-:Y:S01]  /*0600*/  I2FP.F32.S32 R7, R8 ;  /* 0x0000000800077245 */ /* 0x000fe20000201400 */
[----:B------:R-:W-:Y:S02]  /*0610*/  VIADD R8, R0, 0x1f ;  /* 0x0000001f00087836 */ /* 0x000fe40000000000 */
[----:B------:R-:W-:Y:S01]  /*0620*/  FADD R4, R4, R5 ;  /* 0x0000000504047221 */ /* 0x000fe20000000000 */
[----:B------:R-:W-:-:S03]  /*0630*/  I2FP.F32.S32 R5, R6 ;  /* 0x0000000600057245 */ /* 0x000fc60000201400 */
[----:B------:R-:W-:Y:S01]  /*0640*/  FADD R4, R4, R7 ;  /* 0x0000000704047221 */ /* 0x000fe20000000000 */
[----:B------:R-:W-:-:S03]  /*0650*/  I2FP.F32.S32 R7, R8 ;  /* 0x0000000800077245 */ /* 0x000fc60000201400 */
[----:B------:R-:W-:Y:S01]  /*0660*/  FADD R4, R4, R5 ;  /* 0x0000000504047221 */ /* 0x000fe20000000000 */
[----:B-1----:R-:W-:-:S04]  /*0670*/  IMAD.WIDE R2, R0, 0x4, R2 ;  /* 0x0000000400027825 */ /* 0x002fc800078e0202 */
[----:B------:R-:W-:-:S05]  /*0680*/  FADD R7, R4, R7 ;  /* 0x0000000704077221 */ /* 0x000fca0000000000 */
[----:B0-----:R-:W-:Y:S01]  /*0690*/  STG.E desc[UR4][R2.64], R7 ;  /* 0x0000000702007986 */ /* 0x001fe2000c101904 */
[----:B------:R-:W-:Y:S05]  /*06a0*/  EXIT ;  /* 0x000000000000794d */ /* 0x000fea0003800000 */
.L_x_3:
        /* <DEDUP_REMOVED lines=13> */
.L_x_8:


//--------------------- .text._Z12kernel_lightPfi --------------------------
	.section	.text._Z12kernel_lightPfi,"ax",@progbits
	.align	128
        .global         _Z12kernel_lightPfi
        .type           _Z12kernel_lightPfi,@function
        .size           _Z12kernel_lightPfi,(.L_x_9 - _Z12kernel_lightPfi)
        .other          _Z12kernel_lightPfi,@"STO_CUDA_ENTRY STV_DEFAULT"
_Z12kernel_lightPfi:
.text._Z12kernel_lightPfi:
        /* <DEDUP_REMOVED lines=8> */
[----:B------:R-:W0:Y:S01]  /*0080*/  LDC.64 R2, c[0x0][0x380] ;  /* 0x0000e000ff027b82 */ /* 0x000e220000000a00 */
[----:B------:R-:W1:Y:S01]  /*0090*/  LDCU.64 UR4, c[0x0][0x358] ;  /* 0x00006b00ff0477ac */ /* 0x000e620008000a00 */
[----:B------:R-:W-:Y:S01]  /*00a0*/  I2FP.F32.S32 R7, R5 ;  /* 0x0000000500077245 */ /* 0x000fe20000201400 */
[----:B0-----:R-:W-:-:S05]  /*00b0*/  IMAD.WIDE R2, R5, 0x4, R2 ;  /* 0x0000000405027825 */ /* 0x001fca00078e0202 */
[----:B-1----:R-:W-:Y:S01]  /*00c0*/  STG.E desc[UR4][R2.64], R7 ;  /* 0x0000000702007986 */ /* 0x002fe2000c101904 */
[----:B------:R-:W-:Y:S05]  /*00d0*/  EXIT ;  /* 0x000000000000794d */ /* 0x000fea0003800000 */
.L_x_4:
        /* <DEDUP_REMOVED lines=10> */
.L_x_9:


//--------------------- .nv.shared._Z11kernel_smemILi8192EEvPfi --------------------------
	.section	.nv.shared._Z11kernel_smemILi8192EEvPfi,"aw",@nobits
	.sectionflags	@""
	.align	4
.nv.shared._Z11kernel_smemILi8192EEvPfi:
	.zero		33792


//--------------------- .nv.shared.reserved.0     --------------------------
	.section	.nv.shared.reserved.0,"aw",@nobits
	.weak		__nv_reservedSMEM_offset_0_alias
	.size		__nv_reservedSMEM_offset_0_alias, 0, 64
	.other		__nv_reservedSMEM_offset_0_alias,@"STO_CUDA_RESERVED_SHARED STV_DEFAULT"
__nv_reservedSMEM_offset_0_alias:
	.zero		0
	.zero		64


//--------------------- .nv.shared._Z11kernel_smemILi4096EEvPfi --------------------------
	.section	.nv.shared._Z11kernel_smemILi4096EEvPfi,"aw",@nobits
	.sectionflags	@""
	.align	4
.nv.shared._Z11kernel_smemILi4096EEvPfi:
	.zero		17408


//--------------------- .nv.shared._Z11kernel_smemILi1024EEvPfi --------------------------
	.section	.nv.shared._Z11kernel_smemILi1024EEvPfi,"aw",@nobits
	.sectionflags	@""
	.align	4
.nv.shared._Z11kernel_smemILi1024EEvPfi:
	.zero		5120


//--------------------- .nv.constant0._Z11kernel_smemILi8192EEvPfi --------------------------
	.section	.nv.constant0._Z11kernel_smemILi8192EEvPfi,"a",@progbits
	.sectionflags	@""
	.align	4
.nv.constant0._Z11kernel_smemILi8192EEvPfi:
	.zero		908


//--------------------- .nv.constant0._Z11kernel_smemILi4096EEvPfi --------------------------
	.section	.nv.constant0._Z11kernel_smemILi4096EEvPfi,"a",@progbits
	.sectionflags	@""
	.align	4
.nv.constant0._Z11kernel_smemILi4096EEvPfi:
	.zero		908


//--------------------- .nv.constant0._Z11kernel_smemILi1024EEvPfi --------------------------
	.section	.nv.constant0._Z11kernel_smemILi1024EEvPfi,"a",@progbits
	.sectionflags	@""
	.align	4
.nv.constant0._Z11kernel_smemILi1024EEvPfi:
	.zero		908


//--------------------- .nv.constant0._Z16kernel_reg_heavyPfi --------------------------
	.section	.nv.constant0._Z16kernel_reg_heavyPfi,"a",@progbits
	.sectionflags	@""
	.align	4
.nv.constant0._Z16kernel_reg_heavyPfi:
	.zero		908


//--------------------- .nv.constant0._Z12kernel_lightPfi --------------------------
	.section	.nv.constant0._Z12kernel_lightPfi,"a",@progbits
	.sectionflags	@""
	.align	4
.nv.constant0._Z12kernel_lightPfi:
	.zero		908


//--------------------- SYMBOLS --------------------------

	.type		.nv.reservedSmem.offset0,@object
	.size		.nv.reservedSmem.offset0,0x4
	.type		.nv.reservedSmem.cap,@object
	.size		.nv.reservedSmem.cap,0x4
